//
// Generated by NVIDIA NVVM Compiler
//
// Compiler Build ID: CL-36424714
// Cuda compilation tools, release 13.0, V13.0.88
// Based on NVVM 20.0.0
//

.version 9.0
.target sm_100
.address_size 64

	// .globl	_Z15countBitsKernelPjPii

.visible .entry _Z15countBitsKernelPjPii(
	.param .u64 .ptr .align 1 _Z15countBitsKernelPjPii_param_0,
	.param .u64 .ptr .align 1 _Z15countBitsKernelPjPii_param_1,
	.param .u32 _Z15countBitsKernelPjPii_param_2
)
{
	.reg .pred 	%p<4>;
	.reg .b32 	%r<18>;
	.reg .b64 	%rd<9>;

	ld.param.u64 	%rd1, [_Z15countBitsKernelPjPii_param_0];
	ld.param.u64 	%rd2, [_Z15countBitsKernelPjPii_param_1];
	ld.param.u32 	%r8, [_Z15countBitsKernelPjPii_param_2];
	mov.u32 	%r9, %ctaid.x;
	mov.u32 	%r10, %ntid.x;
	mov.u32 	%r11, %tid.x;
	mad.lo.s32 	%r1, %r9, %r10, %r11;
	setp.ge.s32 	%p1, %r1, %r8;
	@%p1 bra 	$L__BB0_5;
	cvta.to.global.u64 	%rd3, %rd1;
	mul.wide.s32 	%rd4, %r1, 4;
	add.s64 	%rd5, %rd3, %rd4;
	ld.global.u32 	%r16, [%rd5];
	setp.eq.s32 	%p2, %r16, 0;
	mov.b32 	%r17, 0;
	@%p2 bra 	$L__BB0_4;
	mov.b32 	%r17, 0;
$L__BB0_3:
	and.b32  	%r14, %r16, 1;
	add.s32 	%r17, %r17, %r14;
	shr.u32 	%r6, %r16, 1;
	setp.gt.u32 	%p3, %r16, 1;
	mov.u32 	%r16, %r6;
	@%p3 bra 	$L__BB0_3;
$L__BB0_4:
	cvta.to.global.u64 	%rd6, %rd2;
	add.s64 	%rd8, %rd6, %rd4;
	st.global.u32 	[%rd8], %r17;
$L__BB0_5:
	ret;

}


// ===== COMPILED SASS (sm_100) =====

	.target	sm_100

	.elftype	@"ET_EXEC"


//--------------------- .note.nv.tkinfo           --------------------------
	.section	.note.nv.tkinfo,"",@"SHT_NOTE"
	.sectionflags	@"SHF_NOTE_NV_TKINFO"
	.tkinfo
        /*0018*/ 	.word	0x00000002
        /*0030*/ 	.string	""
        /*0030*/ 	.string	"ptxas"
        /*0030*/ 	.string	"Cuda compilation tools, release 13.0, V13.0.88"
        /*0030*/ 	.string	"Build cuda_13.0.r13.0/compiler.36424714_0"
        /*0030*/ 	.string	"-arch sm_100 -m 64 "



//--------------------- .note.nv.cuinfo           --------------------------
	.section	.note.nv.cuinfo,"",@"SHT_NOTE"
	.sectionflags	@"SHF_NOTE_NV_CUINFO"
        /*0018*/ 	.short	0x0002
        /*001a*/ 	.short	0x0064
        /*001c*/ 	.short	0x0082
	.zero		2


//--------------------- .nv.info                  --------------------------
	.section	.nv.info,"",@"SHT_CUDA_INFO"
	.align	4


	//----- nvinfo : EIATTR_REGCOUNT
	.align		4
        /*0000*/ 	.byte	0x04, 0x2f
        /*0002*/ 	.short	(.L_1 - .L_0)
	.align		4
.L_0:
        /*0004*/ 	.word	index@(_Z15countBitsKernelPjPii)
        /*0008*/ 	.word	0x0000000a


	//----- nvinfo : EIATTR_FRAME_SIZE
	.align		4
.L_1:
        /*000c*/ 	.byte	0x04, 0x11
        /*000e*/ 	.short	(.L_3 - .L_2)
	.align		4
.L_2:
        /*0010*/ 	.word	index@(_Z15countBitsKernelPjPii)
        /*0014*/ 	.word	0x00000000


	//----- nvinfo : EIATTR_MIN_STACK_SIZE
	.align		4
.L_3:
        /*0018*/ 	.byte	0x04, 0x12
        /*001a*/ 	.short	(.L_5 - .L_4)
	.align		4
.L_4:
        /*001c*/ 	.word	index@(_Z15countBitsKernelPjPii)
        /*0020*/ 	.word	0x00000000
.L_5:


//--------------------- .nv.compat                --------------------------
	.section	.nv.compat,"",@"SHT_CUDA_COMPAT_INFO"
	.align	4
        /*0000*/ 	.byte	0x02, 0x09, 0x00, 0x00, 0x02, 0x02, 0x01, 0x00, 0x02, 0x05, 0x05, 0x00, 0x03, 0x07, 0x01, 0x01
        /*0010*/ 	.byte	0x02, 0x03, 0x00, 0x00, 0x02, 0x06, 0x01, 0x00, 0x04, 0x0b, 0x08, 0x00, 0x09, 0x00, 0x00, 0x00
        /*0020*/ 	.byte	0x00, 0x00, 0x00, 0x00


//--------------------- .nv.info._Z15countBitsKernelPjPii --------------------------
	.section	.nv.info._Z15countBitsKernelPjPii,"",@"SHT_CUDA_INFO"
	.sectionflags	@""
	.align	4


	//----- nvinfo : EIATTR_CUDA_API_VERSION
	.align		4
        /*0000*/ 	.byte	0x04, 0x37
        /*0002*/ 	.short	(.L_7 - .L_6)
.L_6:
        /*0004*/ 	.word	0x00000082


	//----- nvinfo : EIATTR_KPARAM_INFO
	.align		4
.L_7:
        /*0008*/ 	.byte	0x04, 0x17
        /*000a*/ 	.short	(.L_9 - .L_8)
.L_8:
        /*000c*/ 	.word	0x00000000
        /*0010*/ 	.short	0x0002
        /*0012*/ 	.short	0x0010
        /*0014*/ 	.byte	0x00, 0xf0, 0x11, 0x00


	//----- nvinfo : EIATTR_KPARAM_INFO
	.align		4
.L_9:
        /*0018*/ 	.byte	0x04, 0x17
        /*001a*/ 	.short	(.L_11 - .L_10)
.L_10:
        /*001c*/ 	.word	0x00000000
        /*0020*/ 	.short	0x0001
        /*0022*/ 	.short	0x0008
        /*0024*/ 	.byte	0x00, 0xf5, 0x21, 0x00


	//----- nvinfo : EIATTR_KPARAM_INFO
	.align		4
.L_11:
        /*0028*/ 	.byte	0x04, 0x17
        /*002a*/ 	.short	(.L_13 - .L_12)
.L_12:
        /*002c*/ 	.word	0x00000000
        /*0030*/ 	.short	0x0000
        /*0032*/ 	.short	0x0000
        /*0034*/ 	.byte	0x00, 0xf5, 0x21, 0x00


	//----- nvinfo : EIATTR_SPARSE_MMA_MASK
	.align		4
.L_13:
        /*0038*/ 	.byte	0x03, 0x50
        /*003a*/ 	.short	0x0000


	//----- nvinfo : EIATTR_MAXREG_COUNT
	.align		4
        /*003c*/ 	.byte	0x03, 0x1b
        /*003e*/ 	.short	0x00ff


	//----- nvinfo : EIATTR_MERCURY_ISA_VERSION
	.align		4
        /*0040*/ 	.byte	0x03, 0x5f
        /*0042*/ 	.short	0x0101


	//----- nvinfo : EIATTR_VRC_CTA_INIT_COUNT
	.align		4
        /*0044*/ 	.byte	0x02, 0x4a
	.zero		1
	.zero		1


	//----- nvinfo : EIATTR_EXIT_INSTR_OFFSETS
	.align		4
        /*0048*/ 	.byte	0x04, 0x1c
        /*004a*/ 	.short	(.L_15 - .L_14)


	//   ....[0]....
.L_14:
        /*004c*/ 	.word	0x00000070


	//   ....[1]....
        /*0050*/ 	.word	0x000001a0


	//----- nvinfo : EIATTR_CRS_STACK_SIZE
	.align		4
.L_15:
        /*0054*/ 	.byte	0x04, 0x1e
        /*0056*/ 	.short	(.L_17 - .L_16)
.L_16:
        /*0058*/ 	.word	0x00000000


	//----- nvinfo : EIATTR_CBANK_PARAM_SIZE
	.align		4
.L_17:
        /*005c*/ 	.byte	0x03, 0x19
        /*005e*/ 	.short	0x0014


	//----- nvinfo : EIATTR_PARAM_CBANK
	.align		4
        /*0060*/ 	.byte	0x04, 0x0a
        /*0062*/ 	.short	(.L_19 - .L_18)
	.align		4
.L_18:
        /*0064*/ 	.word	index@(.nv.constant0._Z15countBitsKernelPjPii)
        /*0068*/ 	.short	0x0380
        /*006a*/ 	.short	0x0014


	//----- nvinfo : EIATTR_SW_WAR
	.align		4
.L_19:
        /*006c*/ 	.byte	0x04, 0x36
        /*006e*/ 	.short	(.L_21 - .L_20)
.L_20:
        /*0070*/ 	.word	0x00000008
.L_21:


//--------------------- .nv.callgraph             --------------------------
	.section	.nv.callgraph,"",@"SHT_CUDA_CALLGRAPH"
	.align	4
	.sectionentsize	8
	.align		4
        /*0000*/ 	.word	0x00000000
	.align		4
        /*0004*/ 	.word	0xffffffff
	.align		4
        /*0008*/ 	.word	0x00000000
	.align		4
        /*000c*/ 	.word	0xfffffffe
	.align		4
        /*0010*/ 	.word	0x00000000
	.align		4
        /*0014*/ 	.word	0xfffffffd
	.align		4
        /*0018*/ 	.word	0x00000000
	.align		4
        /*001c*/ 	.word	0xfffffffc


//--------------------- .text._Z15countBitsKernelPjPii --------------------------
	.section	.text._Z15countBitsKernelPjPii,"ax",@progbits
	.align	128
        .global         _Z15countBitsKernelPjPii
        .type           _Z15countBitsKernelPjPii,@function
        .size           _Z15countBitsKernelPjPii,(.L_x_4 - _Z15countBitsKernelPjPii)
        .other          _Z15countBitsKernelPjPii,@"STO_CUDA_ENTRY STV_DEFAULT"
_Z15countBitsKernelPjPii:
.text._Z15countBitsKernelPjPii:
[----:B------:R-:W-:Y:S01]  /*0000*/  LDC R1, c[0x0][0x37c] ;  /* 0x0000df00ff017b82 */ /* 0x000fe20000000800 */
[----:B------:R-:W0:Y:S07]  /*0010*/  S2R R0, SR_TID.X ;  /* 0x0000000000007919 */ /* 0x000e2e0000002100 */
[----:B------:R-:W0:Y:S01]  /*0020*/  S2UR UR4, SR_CTAID.X ;  /* 0x00000000000479c3 */ /* 0x000e220000002500 */
[----:B------:R-:W1:Y:S07]  /*0030*/  LDCU UR5, c[0x0][0x390] ;  /* 0x00007200ff0577ac */ /* 0x000e6e0008000800 */
[----:B------:R-:W0:Y:S02]  /*0040*/  LDC R7, c[0x0][0x360] ;  /* 0x0000d800ff077b82 */ /* 0x000e240000000800 */
[----:B0-----:R-:W-:-:S05]  /*0050*/  IMAD R7, R7, UR4, R0 ;  /* 0x0000000407077c24 */ /* 0x001fca000f8e0200 */
[----:B-1----:R-:W-:-:S13]  /*0060*/  ISETP.GE.AND P0, PT, R7, UR5, PT ;  /* 0x0000000507007c0c */ /* 0x002fda000bf06270 */
[----:B------:R-:W-:Y:S05]  /*0070*/  @P0 EXIT ;  /* 0x000000000000094d */ /* 0x000fea0003800000 */
[----:B------:R-:W0:Y:S01]  /*0080*/  LDC.64 R2, c[0x0][0x380] ;  /* 0x0000e000ff027b82 */ /* 0x000e220000000a00 */
[----:B------:R-:W1:Y:S07]  /*0090*/  LDCU.64 UR4, c[0x0][0x358] ;  /* 0x00006b00ff0477ac */ /* 0x000e6e0008000a00 */
[----:B------:R-:W2:Y:S01]  /*00a0*/  LDC.64 R4, c[0x0][0x388] ;  /* 0x0000e200ff047b82 */ /* 0x000ea20000000a00 */
[----:B0-----:R-:W-:-:S06]  /*00b0*/  IMAD.WIDE R2, R7, 0x4, R2 ;  /* 0x0000000407027825 */ /* 0x001fcc00078e0202 */
[----:B-1----:R-:W3:Y:S01]  /*00c0*/  LDG.E R2, desc[UR4][R2.64] ;  /* 0x0000000402027981 */ /* 0x002ee2000c1e1900 */
[----:B------:R-:W-:Y:S01]  /*00d0*/  BSSY.RECONVERGENT B0, `(.L_x_0) ;  /* 0x000000b000007945 */ /* 0x000fe20003800200 */
[----:B--2---:R-:W-:-:S04]  /*00e0*/  IMAD.WIDE R4, R7, 0x4, R4 ;  /* 0x0000000407047825 */ /* 0x004fc800078e0204 */
[----:B------:R-:W-:Y:S01]  /*00f0*/  IMAD.MOV.U32 R7, RZ, RZ, RZ ;  /* 0x000000ffff077224 */ /* 0x000fe200078e00ff */
[----:B---3--:R-:W-:-:S13]  /*0100*/  ISETP.NE.AND P0, PT, R2, RZ, PT ;  /* 0x000000ff0200720c */ /* 0x008fda0003f05270 */
[----:B------:R-:W-:Y:S05]  /*0110*/  @!P0 BRA `(.L_x_1) ;  /* 0x0000000000188947 */ /* 0x000fea0003800000 */
[----:B------:R-:W-:-:S07]  /*0120*/  HFMA2 R7, -RZ, RZ, 0, 0 ;  /* 0x00000000ff077431 */ /* 0x000fce00000001ff */
.L_x_2:
[C---:B------:R-:W-:Y:S02]  /*0130*/  ISETP.GT.U32.AND P0, PT, R2.reuse, 0x1, PT ;  /* 0x000000010200780c */ /* 0x040fe40003f04070 */
[----:B------:R-:W-:Y:S02]  /*0140*/  LOP3.LUT R0, R2, 0x1, RZ, 0xc0, !PT ;  /* 0x0000000102007812 */ /* 0x000fe400078ec0ff */
[----:B------:R-:W-:-:S03]  /*0150*/  SHF.R.U32.HI R2, RZ, 0x1, R2 ;  /* 0x00000001ff027819 */ /* 0x000fc60000011602 */
[----:B------:R-:W-:-:S06]  /*0160*/  IMAD.IADD R7, R0, 0x1, R7 ;  /* 0x0000000100077824 */ /* 0x000fcc00078e0207 */
[----:B------:R-:W-:Y:S05]  /*0170*/  @P0 BRA `(.L_x_2) ;  /* 0xfffffffc00ec0947 */ /* 0x000fea000383ffff */
.L_x_1:
[----:B------:R-:W-:Y:S05]  /*0180*/  BSYNC.RECONVERGENT B0 ;  /* 0x0000000000007941 */ /* 0x000fea0003800200 */
.L_x_0:
[----:B------:R-:W-:Y:S01]  /*0190*/  STG.E desc[UR4][R4.64], R7 ;  /* 0x0000000704007986 */ /* 0x000fe2000c101904 */
[----:B------:R-:W-:Y:S05]  /*01a0*/  EXIT ;  /* 0x000000000000794d */ /* 0x000fea0003800000 */
.L_x_3:
[----:B------:R-:W-:-:S00]  /*01b0*/  BRA `(.L_x_3) ;  /* 0xfffffffc00fc7947 */ /* 0x000fc0000383ffff */
[----:B------:R-:W-:-:S00]  /*01c0*/  NOP ;  /* 0x0000000000007918 */ /* 0x000fc00000000000 */
        /* <DEDUP_REMOVED lines=11> */
.L_x_4:


//--------------------- .nv.shared.reserved.0     --------------------------
	.section	.nv.shared.reserved.0,"aw",@nobits
	.weak		__nv_reservedSMEM_offset_0_alias
	.size		__nv_reservedSMEM_offset_0_alias, 0, 64
	.other		__nv_reservedSMEM_offset_0_alias,@"STO_CUDA_RESERVED_SHARED STV_DEFAULT"
__nv_reservedSMEM_offset_0_alias:
	.zero		0
	.zero		64


//--------------------- .nv.constant0._Z15countBitsKernelPjPii --------------------------
	.section	.nv.constant0._Z15countBitsKernelPjPii,"a",@progbits
	.sectionflags	@""
	.align	4
.nv.constant0._Z15countBitsKernelPjPii:
	.zero		916


//--------------------- SYMBOLS --------------------------

	.type		.nv.reservedSmem.offset0,@object
	.size		.nv.reservedSmem.offset0,0x4
